//
// Generated by NVIDIA NVVM Compiler
//
// Compiler Build ID: CL-36424714
// Cuda compilation tools, release 13.0, V13.0.88
// Based on NVVM 20.0.0
//

.version 9.0
.target sm_100
.address_size 64

	// .globl	_Z20matrixMultiplicationPfS_S_P11BlockStatus

.visible .entry _Z20matrixMultiplicationPfS_S_P11BlockStatus(
	.param .u64 .ptr .align 1 _Z20matrixMultiplicationPfS_S_P11BlockStatus_param_0,
	.param .u64 .ptr .align 1 _Z20matrixMultiplicationPfS_S_P11BlockStatus_param_1,
	.param .u64 .ptr .align 1 _Z20matrixMultiplicationPfS_S_P11BlockStatus_param_2,
	.param .u64 .ptr .align 1 _Z20matrixMultiplicationPfS_S_P11BlockStatus_param_3
)
{
	.reg .pred 	%p<5>;
	.reg .b32 	%r<29>;
	.reg .b32 	%f<52>;
	.reg .b64 	%rd<22>;

	ld.param.u64 	%rd6, [_Z20matrixMultiplicationPfS_S_P11BlockStatus_param_0];
	ld.param.u64 	%rd7, [_Z20matrixMultiplicationPfS_S_P11BlockStatus_param_1];
	ld.param.u64 	%rd8, [_Z20matrixMultiplicationPfS_S_P11BlockStatus_param_2];
	ld.param.u64 	%rd9, [_Z20matrixMultiplicationPfS_S_P11BlockStatus_param_3];
	cvta.to.global.u64 	%rd10, %rd9;
	mov.u32 	%r10, %ctaid.y;
	mov.u32 	%r11, %ntid.y;
	mov.u32 	%r1, %tid.y;
	mad.lo.s32 	%r2, %r10, %r11, %r1;
	mov.u32 	%r12, %ctaid.x;
	mov.u32 	%r13, %ntid.x;
	mov.u32 	%r3, %tid.x;
	mad.lo.s32 	%r4, %r12, %r13, %r3;
	shr.s32 	%r14, %r4, 31;
	shr.u32 	%r15, %r14, 28;
	add.s32 	%r16, %r4, %r15;
	shr.s32 	%r17, %r16, 4;
	shl.b32 	%r18, %r2, 2;
	and.b32  	%r19, %r18, 1073741760;
	add.s32 	%r20, %r19, %r17;
	mul.wide.s32 	%rd11, %r20, 4;
	add.s64 	%rd1, %rd10, %rd11;
	ld.global.u32 	%r21, [%rd1];
	setp.eq.s32 	%p1, %r21, 2;
	@%p1 bra 	$L__BB0_1;
	bra.uni 	$L__BB0_6;
$L__BB0_1:
	shl.b32 	%r5, %r2, 10;
	mul.wide.u32 	%rd12, %r5, 4;
	cvta.to.global.u64 	%rd13, %rd6;
	add.s64 	%rd14, %rd12, %rd13;
	add.s64 	%rd21, %rd14, 32;
	cvta.to.global.u64 	%rd15, %rd7;
	add.s64 	%rd3, %rd15, 32768;
	mov.f32 	%f51, 0f00000000;
	mov.b32 	%r28, 0;
	mov.u32 	%r27, %r4;
$L__BB0_2:
	mul.wide.s32 	%rd16, %r27, 4;
	add.s64 	%rd17, %rd3, %rd16;
	ld.global.f32 	%f4, [%rd21+-32];
	ld.global.f32 	%f5, [%rd17+-32768];
	fma.rn.f32 	%f6, %f4, %f5, %f51;
	ld.global.f32 	%f7, [%rd21+-28];
	ld.global.f32 	%f8, [%rd17+-28672];
	fma.rn.f32 	%f9, %f7, %f8, %f6;
	ld.global.f32 	%f10, [%rd21+-24];
	ld.global.f32 	%f11, [%rd17+-24576];
	fma.rn.f32 	%f12, %f10, %f11, %f9;
	ld.global.f32 	%f13, [%rd21+-20];
	ld.global.f32 	%f14, [%rd17+-20480];
	fma.rn.f32 	%f15, %f13, %f14, %f12;
	ld.global.f32 	%f16, [%rd21+-16];
	ld.global.f32 	%f17, [%rd17+-16384];
	fma.rn.f32 	%f18, %f16, %f17, %f15;
	ld.global.f32 	%f19, [%rd21+-12];
	ld.global.f32 	%f20, [%rd17+-12288];
	fma.rn.f32 	%f21, %f19, %f20, %f18;
	ld.global.f32 	%f22, [%rd21+-8];
	ld.global.f32 	%f23, [%rd17+-8192];
	fma.rn.f32 	%f24, %f22, %f23, %f21;
	ld.global.f32 	%f25, [%rd21+-4];
	ld.global.f32 	%f26, [%rd17+-4096];
	fma.rn.f32 	%f27, %f25, %f26, %f24;
	ld.global.f32 	%f28, [%rd21];
	ld.global.f32 	%f29, [%rd17];
	fma.rn.f32 	%f30, %f28, %f29, %f27;
	ld.global.f32 	%f31, [%rd21+4];
	ld.global.f32 	%f32, [%rd17+4096];
	fma.rn.f32 	%f33, %f31, %f32, %f30;
	ld.global.f32 	%f34, [%rd21+8];
	ld.global.f32 	%f35, [%rd17+8192];
	fma.rn.f32 	%f36, %f34, %f35, %f33;
	ld.global.f32 	%f37, [%rd21+12];
	ld.global.f32 	%f38, [%rd17+12288];
	fma.rn.f32 	%f39, %f37, %f38, %f36;
	ld.global.f32 	%f40, [%rd21+16];
	ld.global.f32 	%f41, [%rd17+16384];
	fma.rn.f32 	%f42, %f40, %f41, %f39;
	ld.global.f32 	%f43, [%rd21+20];
	ld.global.f32 	%f44, [%rd17+20480];
	fma.rn.f32 	%f45, %f43, %f44, %f42;
	ld.global.f32 	%f46, [%rd21+24];
	ld.global.f32 	%f47, [%rd17+24576];
	fma.rn.f32 	%f48, %f46, %f47, %f45;
	ld.global.f32 	%f49, [%rd21+28];
	ld.global.f32 	%f50, [%rd17+28672];
	fma.rn.f32 	%f51, %f49, %f50, %f48;
	add.s32 	%r28, %r28, 16;
	add.s64 	%rd21, %rd21, 64;
	add.s32 	%r27, %r27, 16384;
	setp.ne.s32 	%p3, %r28, 1024;
	@%p3 bra 	$L__BB0_2;
	add.s32 	%r24, %r5, %r4;
	cvta.to.global.u64 	%rd18, %rd8;
	mul.wide.s32 	%rd19, %r24, 4;
	add.s64 	%rd20, %rd18, %rd19;
	st.global.f32 	[%rd20], %f51;
	or.b32  	%r25, %r3, %r1;
	setp.ne.s32 	%p4, %r25, 0;
	@%p4 bra 	$L__BB0_5;
	atom.global.exch.b32 	%r26, [%rd1], 2;
$L__BB0_5:
	membar.gl;
	ret;
$L__BB0_6:
	membar.gl;
	ld.global.u32 	%r22, [%rd1];
	setp.eq.s32 	%p2, %r22, 2;
	@%p2 bra 	$L__BB0_1;
	bra.uni 	$L__BB0_6;

}


// ===== COMPILED SASS (sm_100) =====

	.target	sm_100

	.elftype	@"ET_EXEC"


//--------------------- .note.nv.tkinfo           --------------------------
	.section	.note.nv.tkinfo,"",@"SHT_NOTE"
	.sectionflags	@"SHF_NOTE_NV_TKINFO"
	.tkinfo
        /*0018*/ 	.word	0x00000002
        /*0030*/ 	.string	""
        /*0030*/ 	.string	"ptxas"
        /*0030*/ 	.string	"Cuda compilation tools, release 13.0, V13.0.88"
        /*0030*/ 	.string	"Build cuda_13.0.r13.0/compiler.36424714_0"
        /*0030*/ 	.string	"-arch sm_100 -m 64 "



//--------------------- .note.nv.cuinfo           --------------------------
	.section	.note.nv.cuinfo,"",@"SHT_NOTE"
	.sectionflags	@"SHF_NOTE_NV_CUINFO"
        /*0018*/ 	.short	0x0002
        /*001a*/ 	.short	0x0064
        /*001c*/ 	.short	0x0082
	.zero		2


//--------------------- .nv.info                  --------------------------
	.section	.nv.info,"",@"SHT_CUDA_INFO"
	.align	4


	//----- nvinfo : EIATTR_REGCOUNT
	.align		4
        /*0000*/ 	.byte	0x04, 0x2f
        /*0002*/ 	.short	(.L_1 - .L_0)
	.align		4
.L_0:
        /*0004*/ 	.word	index@(_Z20matrixMultiplicationPfS_S_P11BlockStatus)
        /*0008*/ 	.word	0x0000001f


	//----- nvinfo : EIATTR_FRAME_SIZE
	.align		4
.L_1:
        /*000c*/ 	.byte	0x04, 0x11
        /*000e*/ 	.short	(.L_3 - .L_2)
	.align		4
.L_2:
        /*0010*/ 	.word	index@(_Z20matrixMultiplicationPfS_S_P11BlockStatus)
        /*0014*/ 	.word	0x00000000


	//----- nvinfo : EIATTR_MIN_STACK_SIZE
	.align		4
.L_3:
        /*0018*/ 	.byte	0x04, 0x12
        /*001a*/ 	.short	(.L_5 - .L_4)
	.align		4
.L_4:
        /*001c*/ 	.word	index@(_Z20matrixMultiplicationPfS_S_P11BlockStatus)
        /*0020*/ 	.word	0x00000000
.L_5:


//--------------------- .nv.compat                --------------------------
	.section	.nv.compat,"",@"SHT_CUDA_COMPAT_INFO"
	.align	4
        /*0000*/ 	.byte	0x02, 0x09, 0x00, 0x00, 0x02, 0x02, 0x01, 0x00, 0x02, 0x05, 0x05, 0x00, 0x03, 0x07, 0x01, 0x01
        /*0010*/ 	.byte	0x02, 0x03, 0x00, 0x00, 0x02, 0x06, 0x01, 0x00, 0x04, 0x0b, 0x08, 0x00, 0x09, 0x00, 0x00, 0x00
        /*0020*/ 	.byte	0x00, 0x00, 0x00, 0x00


//--------------------- .nv.info._Z20matrixMultiplicationPfS_S_P11BlockStatus --------------------------
	.section	.nv.info._Z20matrixMultiplicationPfS_S_P11BlockStatus,"",@"SHT_CUDA_INFO"
	.sectionflags	@""
	.align	4


	//----- nvinfo : EIATTR_CUDA_API_VERSION
	.align		4
        /*0000*/ 	.byte	0x04, 0x37
        /*0002*/ 	.short	(.L_7 - .L_6)
.L_6:
        /*0004*/ 	.word	0x00000082


	//----- nvinfo : EIATTR_KPARAM_INFO
	.align		4
.L_7:
        /*0008*/ 	.byte	0x04, 0x17
        /*000a*/ 	.short	(.L_9 - .L_8)
.L_8:
        /*000c*/ 	.word	0x00000000
        /*0010*/ 	.short	0x0003
        /*0012*/ 	.short	0x0018
        /*0014*/ 	.byte	0x00, 0xf5, 0x21, 0x00


	//----- nvinfo : EIATTR_KPARAM_INFO
	.align		4
.L_9:
        /*0018*/ 	.byte	0x04, 0x17
        /*001a*/ 	.short	(.L_11 - .L_10)
.L_10:
        /*001c*/ 	.word	0x00000000
        /*0020*/ 	.short	0x0002
        /*0022*/ 	.short	0x0010
        /*0024*/ 	.byte	0x00, 0xf5, 0x21, 0x00


	//----- nvinfo : EIATTR_KPARAM_INFO
	.align		4
.L_11:
        /*0028*/ 	.byte	0x04, 0x17
        /*002a*/ 	.short	(.L_13 - .L_12)
.L_12:
        /*002c*/ 	.word	0x00000000
        /*0030*/ 	.short	0x0001
        /*0032*/ 	.short	0x0008
        /*0034*/ 	.byte	0x00, 0xf5, 0x21, 0x00


	//----- nvinfo : EIATTR_KPARAM_INFO
	.align		4
.L_13:
        /*0038*/ 	.byte	0x04, 0x17
        /*003a*/ 	.short	(.L_15 - .L_14)
.L_14:
        /*003c*/ 	.word	0x00000000
        /*0040*/ 	.short	0x0000
        /*0042*/ 	.short	0x0000
        /*0044*/ 	.byte	0x00, 0xf5, 0x21, 0x00


	//----- nvinfo : EIATTR_SPARSE_MMA_MASK
	.align		4
.L_15:
        /*0048*/ 	.byte	0x03, 0x50
        /*004a*/ 	.short	0x0000


	//----- nvinfo : EIATTR_MAXREG_COUNT
	.align		4
        /*004c*/ 	.byte	0x03, 0x1b
        /*004e*/ 	.short	0x00ff


	//----- nvinfo : EIATTR_MERCURY_ISA_VERSION
	.align		4
        /*0050*/ 	.byte	0x03, 0x5f
        /*0052*/ 	.short	0x0101


	//----- nvinfo : EIATTR_VRC_CTA_INIT_COUNT
	.align		4
        /*0054*/ 	.byte	0x02, 0x4a
	.zero		1
	.zero		1


	//----- nvinfo : EIATTR_EXIT_INSTR_OFFSETS
	.align		4
        /*0058*/ 	.byte	0x04, 0x1c
        /*005a*/ 	.short	(.L_17 - .L_16)


	//   ....[0]....
.L_16:
        /*005c*/ 	.word	0x000006f0


	//----- nvinfo : EIATTR_CRS_STACK_SIZE
	.align		4
.L_17:
        /*0060*/ 	.byte	0x04, 0x1e
        /*0062*/ 	.short	(.L_19 - .L_18)
.L_18:
        /*0064*/ 	.word	0x00000000


	//----- nvinfo : EIATTR_CBANK_PARAM_SIZE
	.align		4
.L_19:
        /*0068*/ 	.byte	0x03, 0x19
        /*006a*/ 	.short	0x0020


	//----- nvinfo : EIATTR_PARAM_CBANK
	.align		4
        /*006c*/ 	.byte	0x04, 0x0a
        /*006e*/ 	.short	(.L_21 - .L_20)
	.align		4
.L_20:
        /*0070*/ 	.word	index@(.nv.constant0._Z20matrixMultiplicationPfS_S_P11BlockStatus)
        /*0074*/ 	.short	0x0380
        /*0076*/ 	.short	0x0020


	//----- nvinfo : EIATTR_SW_WAR
	.align		4
.L_21:
        /*0078*/ 	.byte	0x04, 0x36
        /*007a*/ 	.short	(.L_23 - .L_22)
.L_22:
        /*007c*/ 	.word	0x00000008
.L_23:


//--------------------- .nv.callgraph             --------------------------
	.section	.nv.callgraph,"",@"SHT_CUDA_CALLGRAPH"
	.align	4
	.sectionentsize	8
	.align		4
        /*0000*/ 	.word	0x00000000
	.align		4
        /*0004*/ 	.word	0xffffffff
	.align		4
        /*0008*/ 	.word	0x00000000
	.align		4
        /*000c*/ 	.word	0xfffffffe
	.align		4
        /*0010*/ 	.word	0x00000000
	.align		4
        /*0014*/ 	.word	0xfffffffd
	.align		4
        /*0018*/ 	.word	0x00000000
	.align		4
        /*001c*/ 	.word	0xfffffffc


//--------------------- .text._Z20matrixMultiplicationPfS_S_P11BlockStatus --------------------------
	.section	.text._Z20matrixMultiplicationPfS_S_P11BlockStatus,"ax",@progbits
	.align	128
        .global         _Z20matrixMultiplicationPfS_S_P11BlockStatus
        .type           _Z20matrixMultiplicationPfS_S_P11BlockStatus,@function
        .size           _Z20matrixMultiplicationPfS_S_P11BlockStatus,(.L_x_7 - _Z20matrixMultiplicationPfS_S_P11BlockStatus)
        .other          _Z20matrixMultiplicationPfS_S_P11BlockStatus,@"STO_CUDA_ENTRY STV_DEFAULT"
_Z20matrixMultiplicationPfS_S_P11BlockStatus:
.text._Z20matrixMultiplicationPfS_S_P11BlockStatus:
[----:B------:R-:W-:Y:S01]  /*0000*/  LDC R1, c[0x0][0x37c] ;  /* 0x0000df00ff017b82 */ /* 0x000fe20000000800 */
[----:B------:R-:W0:Y:S07]  /*0010*/  S2R R0, SR_TID.Y ;  /* 0x0000000000007919 */ /* 0x000e2e0000002200 */
[----:B------:R-:W0:Y:S01]  /*0020*/  LDC R11, c[0x0][0x364] ;  /* 0x0000d900ff0b7b82 */ /* 0x000e220000000800 */
[----:B------:R-:W1:Y:S01]  /*0030*/  LDCU.64 UR8, c[0x0][0x358] ;  /* 0x00006b00ff0877ac */ /* 0x000e620008000a00 */
[----:B------:R-:W2:Y:S06]  /*0040*/  S2R R9, SR_TID.X ;  /* 0x0000000000097919 */ /* 0x000eac0000002100 */
[----:B------:R-:W0:Y:S08]  /*0050*/  S2UR UR4, SR_CTAID.Y ;  /* 0x00000000000479c3 */ /* 0x000e300000002600 */
[----:B------:R-:W2:Y:S08]  /*0060*/  S2UR UR5, SR_CTAID.X ;  /* 0x00000000000579c3 */ /* 0x000eb00000002500 */
[----:B------:R-:W2:Y:S08]  /*0070*/  LDC R8, c[0x0][0x360] ;  /* 0x0000d800ff087b82 */ /* 0x000eb00000000800 */
[----:B------:R-:W3:Y:S01]  /*0080*/  LDC.64 R2, c[0x0][0x398] ;  /* 0x0000e600ff027b82 */ /* 0x000ee20000000a00 */
[----:B0-----:R-:W-:-:S05]  /*0090*/  IMAD R11, R11, UR4, R0 ;  /* 0x000000040b0b7c24 */ /* 0x001fca000f8e0200 */
[----:B------:R-:W-:-:S04]  /*00a0*/  SHF.L.U32 R4, R11, 0x2, RZ ;  /* 0x000000020b047819 */ /* 0x000fc800000006ff */
[----:B------:R-:W-:Y:S01]  /*00b0*/  LOP3.LUT R4, R4, 0x3fffffc0, RZ, 0xc0, !PT ;  /* 0x3fffffc004047812 */ /* 0x000fe200078ec0ff */
[----:B--2---:R-:W-:-:S05]  /*00c0*/  IMAD R8, R8, UR5, R9 ;  /* 0x0000000508087c24 */ /* 0x004fca000f8e0209 */
[----:B------:R-:W-:-:S04]  /*00d0*/  SHF.R.S32.HI R5, RZ, 0x1f, R8 ;  /* 0x0000001fff057819 */ /* 0x000fc80000011408 */
[----:B------:R-:W-:-:S04]  /*00e0*/  LEA.HI R5, R5, R8, RZ, 0x4 ;  /* 0x0000000805057211 */ /* 0x000fc800078f20ff */
[----:B------:R-:W-:-:S05]  /*00f0*/  LEA.HI.SX32 R5, R5, R4, 0x1c ;  /* 0x0000000405057211 */ /* 0x000fca00078fe2ff */
[----:B---3--:R-:W-:Y:S02]  /*0100*/  IMAD.WIDE R2, R5, 0x4, R2 ;  /* 0x0000000405027825 */ /* 0x008fe400078e0202 */
[----:B------:R-:W0:Y:S03]  /*0110*/  LDC.64 R4, c[0x0][0x380] ;  /* 0x0000e000ff047b82 */ /* 0x000e260000000a00 */
[----:B-1----:R-:W2:Y:S01]  /*0120*/  LDG.E R6, desc[UR8][R2.64] ;  /* 0x0000000802067981 */ /* 0x002ea2000c1e1900 */
[----:B------:R-:W-:Y:S01]  /*0130*/  BSSY.RECONVERGENT B0, `(.L_x_0) ;  /* 0x000000a000007945 */ /* 0x000fe20003800200 */
[----:B--2---:R-:W-:-:S13]  /*0140*/  ISETP.NE.AND P0, PT, R6, 0x2, PT ;  /* 0x000000020600780c */ /* 0x004fda0003f05270 */
[----:B0-----:R-:W-:Y:S05]  /*0150*/  @!P0 BRA `(.L_x_1) ;  /* 0x00000000001c8947 */ /* 0x001fea0003800000 */
.L_x_2:
[----:B------:R-:W-:Y:S06]  /*0160*/  MEMBAR.SC.GPU ;  /* 0x0000000000007992 */ /* 0x000fec0000002000 */
[----:B------:R-:W-:-:S00]  /*0170*/  ERRBAR ;  /* 0x00000000000079ab */ /* 0x000fc00000000000 */
[----:B------:R-:W-:Y:S06]  /*0180*/  CGAERRBAR ;  /* 0x00000000000075ab */ /* 0x000fec0000000000 */
[----:B------:R-:W-:Y:S04]  /*0190*/  CCTL.IVALL ;  /* 0x00000000ff00798f */ /* 0x000fe80002000000 */
[----:B------:R-:W2:Y:S02]  /*01a0*/  LDG.E R6, desc[UR8][R2.64] ;  /* 0x0000000802067981 */ /* 0x000ea4000c1e1900 */
[----:B--2---:R-:W-:-:S13]  /*01b0*/  ISETP.NE.AND P0, PT, R6, 0x2, PT ;  /* 0x000000020600780c */ /* 0x004fda0003f05270 */
[----:B------:R-:W-:Y:S05]  /*01c0*/  @P0 BRA `(.L_x_2) ;  /* 0xfffffffc00e40947 */ /* 0x000fea000383ffff */
.L_x_1:
[----:B------:R-:W-:Y:S05]  /*01d0*/  BSYNC.RECONVERGENT B0 ;  /* 0x0000000000007941 */ /* 0x000fea0003800200 */
.L_x_0:
[----:B------:R-:W0:Y:S01]  /*01e0*/  LDCU.64 UR6, c[0x0][0x388] ;  /* 0x00007100ff0677ac */ /* 0x000e220008000a00 */
[----:B------:R-:W-:Y:S01]  /*01f0*/  SHF.L.U32 R11, R11, 0xa, RZ ;  /* 0x0000000a0b0b7819 */ /* 0x000fe200000006ff */
[----:B------:R-:W-:Y:S01]  /*0200*/  HFMA2 R12, -RZ, RZ, 0, 0 ;  /* 0x00000000ff0c7431 */ /* 0x000fe200000001ff */
[----:B------:R-:W-:Y:S01]  /*0210*/  MOV R10, R8 ;  /* 0x00000008000a7202 */ /* 0x000fe20000000f00 */
[----:B------:R-:W-:Y:S02]  /*0220*/  UMOV UR4, URZ ;  /* 0x000000ff00047c82 */ /* 0x000fe40008000000 */
[----:B------:R-:W-:-:S03]  /*0230*/  IMAD.WIDE.U32 R4, R11, 0x4, R4 ;  /* 0x000000040b047825 */ /* 0x000fc600078e0004 */
[----:B------:R-:W-:-:S04]  /*0240*/  IADD3 R6, P0, PT, R4, 0x20, RZ ;  /* 0x0000002004067810 */ /* 0x000fc80007f1e0ff */
[----:B------:R-:W-:Y:S01]  /*0250*/  IADD3.X R7, PT, PT, RZ, R5, RZ, P0, !PT ;  /* 0x00000005ff077210 */ /* 0x000fe200007fe4ff */
[----:B0-----:R-:W-:-:S04]  /*0260*/  UIADD3 UR5, UP0, UPT, UR6, 0x8000, URZ ;  /* 0x0000800006057890 */ /* 0x001fc8000ff1e0ff */
[----:B------:R-:W-:-:S12]  /*0270*/  UIADD3.X UR6, UPT, UPT, URZ, UR7, URZ, UP0, !UPT ;  /* 0x00000007ff067290 */ /* 0x000fd800087fe4ff */
.L_x_3:
[----:B------:R-:W-:Y:S01]  /*0280*/  MOV R4, UR5 ;  /* 0x0000000500047c02 */ /* 0x000fe20008000f00 */
[----:B------:R-:W2:Y:S01]  /*0290*/  LDG.E R13, desc[UR8][R6.64+-0x20] ;  /* 0xffffe008060d7981 */ /* 0x000ea2000c1e1900 */
[----:B------:R-:W-:-:S03]  /*02a0*/  MOV R5, UR6 ;  /* 0x0000000600057c02 */ /* 0x000fc60008000f00 */
[----:B------:R-:W3:Y:S01]  /*02b0*/  LDG.E R25, desc[UR8][R6.64+-0x1c] ;  /* 0xffffe40806197981 */ /* 0x000ee2000c1e1900 */
[----:B------:R-:W-:-:S03]  /*02c0*/  IMAD.WIDE R4, R10, 0x4, R4 ;  /* 0x000000040a047825 */ /* 0x000fc600078e0204 */
[----:B------:R-:W4:Y:S04]  /*02d0*/  LDG.E R18, desc[UR8][R6.64+-0x18] ;  /* 0xffffe80806127981 */ /* 0x000f28000c1e1900 */
[----:B------:R-:W2:Y:S04]  /*02e0*/  LDG.E R14, desc[UR8][R4.64+-0x8000] ;  /* 0xff800008040e7981 */ /* 0x000ea8000c1e1900 */
[----:B------:R-:W3:Y:S04]  /*02f0*/  LDG.E R26, desc[UR8][R4.64+-0x7000] ;  /* 0xff900008041a7981 */ /* 0x000ee8000c1e1900 */
[----:B------:R-:W4:Y:S04]  /*0300*/  LDG.E R19, desc[UR8][R4.64+-0x6000] ;  /* 0xffa0000804137981 */ /* 0x000f28000c1e1900 */
[----:B------:R-:W5:Y:S04]  /*0310*/  LDG.E R20, desc[UR8][R6.64+-0x14] ;  /* 0xffffec0806147981 */ /* 0x000f68000c1e1900 */
[----:B------:R-:W5:Y:S04]  /*0320*/  LDG.E R21, desc[UR8][R4.64+-0x5000] ;  /* 0xffb0000804157981 */ /* 0x000f68000c1e1900 */
[----:B------:R-:W5:Y:S04]  /*0330*/  LDG.E R22, desc[UR8][R6.64+-0x10] ;  /* 0xfffff00806167981 */ /* 0x000f68000c1e1900 */
[----:B------:R-:W5:Y:S04]  /*0340*/  LDG.E R23, desc[UR8][R4.64+-0x4000] ;  /* 0xffc0000804177981 */ /* 0x000f68000c1e1900 */
[----:B------:R-:W5:Y:S04]  /*0350*/  LDG.E R16, desc[UR8][R6.64+-0xc] ;  /* 0xfffff40806107981 */ /* 0x000f68000c1e1900 */
[----:B------:R-:W5:Y:S04]  /*0360*/  LDG.E R17, desc[UR8][R4.64+-0x3000] ;  /* 0xffd0000804117981 */ /* 0x000f68000c1e1900 */
[----:B------:R-:W5:Y:S04]  /*0370*/  LDG.E R15, desc[UR8][R4.64+-0x1000] ;  /* 0xfff00008040f7981 */ /* 0x000f68000c1e1900 */
[----:B------:R-:W5:Y:S01]  /*0380*/  LDG.E R27, desc[UR8][R4.64+0x7000] ;  /* 0x00700008041b7981 */ /* 0x000f62000c1e1900 */
[----:B--2---:R-:W-:-:S03]  /*0390*/  FFMA R24, R13, R14, R12 ;  /* 0x0000000e0d187223 */ /* 0x004fc6000000000c */
[----:B------:R-:W2:Y:S04]  /*03a0*/  LDG.E R12, desc[UR8][R6.64+-0x8] ;  /* 0xfffff808060c7981 */ /* 0x000ea8000c1e1900 */
[----:B------:R-:W2:Y:S04]  /*03b0*/  LDG.E R13, desc[UR8][R4.64+-0x2000] ;  /* 0xffe00008040d7981 */ /* 0x000ea8000c1e1900 */
[----:B------:R-:W2:Y:S01]  /*03c0*/  LDG.E R14, desc[UR8][R6.64+-0x4] ;  /* 0xfffffc08060e7981 */ /* 0x000ea2000c1e1900 */
[----:B---3--:R-:W-:-:S03]  /*03d0*/  FFMA R25, R25, R26, R24 ;  /* 0x0000001a19197223 */ /* 0x008fc60000000018 */
[----:B------:R-:W3:Y:S01]  /*03e0*/  LDG.E R24, desc[UR8][R6.64+0x14] ;  /* 0x0000140806187981 */ /* 0x000ee2000c1e1900 */
[----:B----4-:R-:W-:-:S03]  /*03f0*/  FFMA R25, R18, R19, R25 ;  /* 0x0000001312197223 */ /* 0x010fc60000000019 */
[----:B------:R-:W4:Y:S01]  /*0400*/  LDG.E R19, desc[UR8][R6.64] ;  /* 0x0000000806137981 */ /* 0x000f22000c1e1900 */
[----:B-----5:R-:W-:-:S03]  /*0410*/  FFMA R25, R20, R21, R25 ;  /* 0x0000001514197223 */ /* 0x020fc60000000019 */
[----:B------:R-:W4:Y:S01]  /*0420*/  LDG.E R18, desc[UR8][R4.64] ;  /* 0x0000000804127981 */ /* 0x000f22000c1e1900 */
[----:B------:R-:W-:-:S03]  /*0430*/  FFMA R25, R22, R23, R25 ;  /* 0x0000001716197223 */ /* 0x000fc60000000019 */
[----:B------:R-:W5:Y:S04]  /*0440*/  LDG.E R20, desc[UR8][R6.64+0x4] ;  /* 0x0000040806147981 */ /* 0x000f68000c1e1900 */
[----:B------:R-:W5:Y:S01]  /*0450*/  LDG.E R21, desc[UR8][R4.64+0x1000] ;  /* 0x0010000804157981 */ /* 0x000f62000c1e1900 */
[----:B------:R-:W-:-:S03]  /*0460*/  FFMA R25, R16, R17, R25 ;  /* 0x0000001110197223 */ /* 0x000fc60000000019 */
[----:B------:R-:W3:Y:S04]  /*0470*/  LDG.E R22, desc[UR8][R6.64+0x8] ;  /* 0x0000080806167981 */ /* 0x000ee8000c1e1900 */
[----:B------:R-:W3:Y:S04]  /*0480*/  LDG.E R23, desc[UR8][R4.64+0x2000] ;  /* 0x0020000804177981 */ /* 0x000ee8000c1e1900 */
[----:B------:R-:W3:Y:S04]  /*0490*/  LDG.E R16, desc[UR8][R6.64+0xc] ;  /* 0x00000c0806107981 */ /* 0x000ee8000c1e1900 */
[----:B------:R-:W3:Y:S04]  /*04a0*/  LDG.E R17, desc[UR8][R4.64+0x3000] ;  /* 0x0030000804117981 */ /* 0x000ee8000c1e1900 */
[----:B------:R-:W3:Y:S01]  /*04b0*/  LDG.E R26, desc[UR8][R6.64+0x1c] ;  /* 0x00001c08061a7981 */ /* 0x000ee2000c1e1900 */
[----:B--2---:R-:W-:-:S03]  /*04c0*/  FFMA R25, R12, R13, R25 ;  /* 0x0000000d0c197223 */ /* 0x004fc60000000019 */
[----:B------:R-:W2:Y:S04]  /*04d0*/  LDG.E R12, desc[UR8][R6.64+0x10] ;  /* 0x00001008060c7981 */ /* 0x000ea8000c1e1900 */
[----:B------:R-:W2:Y:S01]  /*04e0*/  LDG.E R13, desc[UR8][R4.64+0x4000] ;  /* 0x00400008040d7981 */ /* 0x000ea2000c1e1900 */
[----:B------:R-:W-:-:S03]  /*04f0*/  FFMA R28, R14, R15, R25 ;  /* 0x0000000f0e1c7223 */ /* 0x000fc60000000019 */
[----:B------:R-:W2:Y:S04]  /*0500*/  LDG.E R25, desc[UR8][R4.64+0x5000] ;  /* 0x0050000804197981 */ /* 0x000ea8000c1e1900 */
[----:B------:R0:W2:Y:S04]  /*0510*/  LDG.E R15, desc[UR8][R6.64+0x18] ;  /* 0x00001808060f7981 */ /* 0x0000a8000c1e1900 */
[----:B------:R-:W2:Y:S01]  /*0520*/  LDG.E R14, desc[UR8][R4.64+0x6000] ;  /* 0x00600008040e7981 */ /* 0x000ea2000c1e1900 */
[----:B----4-:R-:W-:-:S04]  /*0530*/  FFMA R19, R19, R18, R28 ;  /* 0x0000001213137223 */ /* 0x010fc8000000001c */
[----:B-----5:R-:W-:Y:S01]  /*0540*/  FFMA R19, R20, R21, R19 ;  /* 0x0000001514137223 */ /* 0x020fe20000000013 */
[----:B------:R-:W-:-:S03]  /*0550*/  UIADD3 UR4, UPT, UPT, UR4, 0x10, URZ ;  /* 0x0000001004047890 */ /* 0x000fc6000fffe0ff */
[----:B---3--:R-:W-:Y:S01]  /*0560*/  FFMA R19, R22, R23, R19 ;  /* 0x0000001716137223 */ /* 0x008fe20000000013 */
[----:B------:R-:W-:-:S03]  /*0570*/  UISETP.NE.AND UP0, UPT, UR4, 0x400, UPT ;  /* 0x000004000400788c */ /* 0x000fc6000bf05270 */
[----:B------:R-:W-:Y:S01]  /*0580*/  FFMA R17, R16, R17, R19 ;  /* 0x0000001110117223 */ /* 0x000fe20000000013 */
[----:B0-----:R-:W-:Y:S02]  /*0590*/  IADD3 R6, P0, PT, R6, 0x40, RZ ;  /* 0x0000004006067810 */ /* 0x001fe40007f1e0ff */
[----:B------:R-:W-:Y:S02]  /*05a0*/  IADD3 R10, PT, PT, R10, 0x4000, RZ ;  /* 0x000040000a0a7810 */ /* 0x000fe40007ffe0ff */
[----:B------:R-:W-:Y:S01]  /*05b0*/  IADD3.X R7, PT, PT, RZ, R7, RZ, P0, !PT ;  /* 0x00000007ff077210 */ /* 0x000fe200007fe4ff */
[----:B--2---:R-:W-:-:S04]  /*05c0*/  FFMA R13, R12, R13, R17 ;  /* 0x0000000d0c0d7223 */ /* 0x004fc80000000011 */
[----:B------:R-:W-:-:S04]  /*05d0*/  FFMA R24, R24, R25, R13 ;  /* 0x0000001918187223 */ /* 0x000fc8000000000d */
[----:B------:R-:W-:-:S04]  /*05e0*/  FFMA R15, R15, R14, R24 ;  /* 0x0000000e0f0f7223 */ /* 0x000fc80000000018 */
[----:B------:R-:W-:Y:S01]  /*05f0*/  FFMA R12, R26, R27, R15 ;  /* 0x0000001b1a0c7223 */ /* 0x000fe2000000000f */
[----:B------:R-:W-:Y:S06]  /*0600*/  BRA.U UP0, `(.L_x_3) ;  /* 0xfffffffd001c7547 */ /* 0x000fec000b83ffff */
[----:B------:R-:W0:Y:S01]  /*0610*/  LDC.64 R4, c[0x0][0x390] ;  /* 0x0000e400ff047b82 */ /* 0x000e220000000a00 */
[----:B------:R-:W-:Y:S01]  /*0620*/  IADD3 R11, PT, PT, R8, R11, RZ ;  /* 0x0000000b080b7210 */ /* 0x000fe20007ffe0ff */
[----:B------:R-:W-:Y:S01]  /*0630*/  BSSY.RECONVERGENT B0, `(.L_x_4) ;  /* 0x0000007000007945 */ /* 0x000fe20003800200 */
[----:B------:R-:W-:-:S03]  /*0640*/  LOP3.LUT P0, RZ, R9, R0, RZ, 0xfc, !PT ;  /* 0x0000000009ff7212 */ /* 0x000fc6000780fcff */
[----:B0-----:R-:W-:-:S05]  /*0650*/  IMAD.WIDE R4, R11, 0x4, R4 ;  /* 0x000000040b047825 */ /* 0x001fca00078e0204 */
[----:B------:R0:W-:Y:S05]  /*0660*/  STG.E desc[UR8][R4.64], R12 ;  /* 0x0000000c04007986 */ /* 0x0001ea000c101908 */
[----:B------:R-:W-:Y:S05]  /*0670*/  @P0 BRA `(.L_x_5) ;  /* 0x0000000000080947 */ /* 0x000fea0003800000 */
[----:B0-----:R-:W-:-:S05]  /*0680*/  HFMA2 R5, -RZ, RZ, 0, 1.1920928955078125e-07 ;  /* 0x00000002ff057431 */ /* 0x001fca00000001ff */
[----:B------:R1:W5:Y:S02]  /*0690*/  ATOMG.E.EXCH.STRONG.GPU PT, RZ, desc[UR8][R2.64], R5 ;  /* 0x8000000502ff79a8 */ /* 0x000364000c1ef108 */
.L_x_5:
[----:B------:R-:W-:Y:S05]  /*06a0*/  BSYNC.RECONVERGENT B0 ;  /* 0x0000000000007941 */ /* 0x000fea0003800200 */
.L_x_4:
[----:B------:R-:W-:Y:S06]  /*06b0*/  MEMBAR.SC.GPU ;  /* 0x0000000000007992 */ /* 0x000fec0000002000 */
[----:B------:R-:W-:-:S00]  /*06c0*/  ERRBAR ;  /* 0x00000000000079ab */ /* 0x000fc00000000000 */
[----:B------:R-:W-:Y:S06]  /*06d0*/  CGAERRBAR ;  /* 0x00000000000075ab */ /* 0x000fec0000000000 */
[----:B------:R-:W-:Y:S01]  /*06e0*/  CCTL.IVALL ;  /* 0x00000000ff00798f */ /* 0x000fe20002000000 */
[----:B------:R-:W-:Y:S05]  /*06f0*/  EXIT ;  /* 0x000000000000794d */ /* 0x000fea0003800000 */
.L_x_6:
[----:B------:R-:W-:-:S00]  /*0700*/  BRA `(.L_x_6) ;  /* 0xfffffffc00fc7947 */ /* 0x000fc0000383ffff */
[----:B------:R-:W-:-:S00]  /*0710*/  NOP ;  /* 0x0000000000007918 */ /* 0x000fc00000000000 */
        /* <DEDUP_REMOVED lines=14> */
.L_x_7:


//--------------------- .nv.shared.reserved.0     --------------------------
	.section	.nv.shared.reserved.0,"aw",@nobits
	.weak		__nv_reservedSMEM_offset_0_alias
	.size		__nv_reservedSMEM_offset_0_alias, 0, 64
	.other		__nv_reservedSMEM_offset_0_alias,@"STO_CUDA_RESERVED_SHARED STV_DEFAULT"
__nv_reservedSMEM_offset_0_alias:
	.zero		0
	.zero		64


//--------------------- .nv.constant0._Z20matrixMultiplicationPfS_S_P11BlockStatus --------------------------
	.section	.nv.constant0._Z20matrixMultiplicationPfS_S_P11BlockStatus,"a",@progbits
	.sectionflags	@""
	.align	4
.nv.constant0._Z20matrixMultiplicationPfS_S_P11BlockStatus:
	.zero		928


//--------------------- SYMBOLS --------------------------

	.type		.nv.reservedSmem.offset0,@object
	.size		.nv.reservedSmem.offset0,0x4
